//
// Generated by NVIDIA NVVM Compiler
//
// Compiler Build ID: CL-36424714
// Cuda compilation tools, release 13.0, V13.0.88
// Based on NVVM 20.0.0
//

.version 9.0
.target sm_100
.address_size 64

	// .globl	_Z17matrixMultiKernelPiS_S_ii
// _ZZ17matrixMultiKernelPiS_S_iiE3Ads has been demoted
// _ZZ17matrixMultiKernelPiS_S_iiE3Bds has been demoted

.visible .entry _Z17matrixMultiKernelPiS_S_ii(
	.param .u64 .ptr .align 1 _Z17matrixMultiKernelPiS_S_ii_param_0,
	.param .u64 .ptr .align 1 _Z17matrixMultiKernelPiS_S_ii_param_1,
	.param .u64 .ptr .align 1 _Z17matrixMultiKernelPiS_S_ii_param_2,
	.param .u32 _Z17matrixMultiKernelPiS_S_ii_param_3,
	.param .u32 _Z17matrixMultiKernelPiS_S_ii_param_4
)
{
	.reg .pred 	%p<12>;
	.reg .b32 	%r<241>;
	.reg .b64 	%rd<24>;
	// demoted variable
	.shared .align 4 .b8 _ZZ17matrixMultiKernelPiS_S_iiE3Ads[900];
	// demoted variable
	.shared .align 4 .b8 _ZZ17matrixMultiKernelPiS_S_iiE3Bds[900];
	ld.param.u64 	%rd4, [_Z17matrixMultiKernelPiS_S_ii_param_0];
	ld.param.u64 	%rd5, [_Z17matrixMultiKernelPiS_S_ii_param_1];
	ld.param.u64 	%rd3, [_Z17matrixMultiKernelPiS_S_ii_param_2];
	ld.param.u32 	%r53, [_Z17matrixMultiKernelPiS_S_ii_param_3];
	ld.param.u32 	%r54, [_Z17matrixMultiKernelPiS_S_ii_param_4];
	cvta.to.global.u64 	%rd1, %rd5;
	cvta.to.global.u64 	%rd2, %rd4;
	mov.u32 	%r56, %ctaid.x;
	mov.u32 	%r57, %ctaid.y;
	mov.u32 	%r1, %tid.x;
	mov.u32 	%r2, %tid.y;
	mad.lo.s32 	%r3, %r57, 15, %r2;
	mul.lo.s32 	%r4, %r56, 15;
	add.s32 	%r5, %r4, %r1;
	setp.lt.s32 	%p1, %r54, 1;
	mov.b32 	%r240, 0;
	@%p1 bra 	$L__BB0_19;
	mul.lo.s32 	%r60, %r2, 60;
	mov.u32 	%r61, _ZZ17matrixMultiKernelPiS_S_iiE3Ads;
	add.s32 	%r6, %r61, %r60;
	shl.b32 	%r62, %r1, 2;
	add.s32 	%r7, %r6, %r62;
	mul.lo.s32 	%r8, %r53, %r3;
	add.s32 	%r224, %r8, %r1;
	mov.u32 	%r63, _ZZ17matrixMultiKernelPiS_S_iiE3Bds;
	add.s32 	%r11, %r63, %r62;
	add.s32 	%r10, %r11, %r60;
	setp.eq.s32 	%p2, %r54, 1;
	mov.b32 	%r236, 0;
	mov.u32 	%r240, %r236;
	@%p2 bra 	$L__BB0_13;
	and.b32  	%r66, %r54, 2147483646;
	neg.s32 	%r229, %r66;
	add.s32 	%r67, %r2, 15;
	mad.lo.s32 	%r68, %r53, %r67, %r1;
	add.s32 	%r226, %r68, %r4;
	mul.lo.s32 	%r14, %r53, 30;
	mad.lo.s32 	%r69, %r2, %r53, %r1;
	add.s32 	%r225, %r69, %r4;
	mov.b32 	%r240, 0;
	mov.b32 	%r228, 15;
	mov.u32 	%r223, %r1;
	mov.u32 	%r227, %r2;
$L__BB0_3:
	max.s32 	%r71, %r3, %r223;
	setp.ge.s32 	%p3, %r71, %r53;
	mov.b32 	%r231, 0;
	@%p3 bra 	$L__BB0_5;
	mul.wide.u32 	%rd6, %r224, 4;
	add.s64 	%rd7, %rd2, %rd6;
	ld.global.u32 	%r231, [%rd7];
$L__BB0_5:
	st.shared.u32 	[%r7], %r231;
	max.s32 	%r73, %r227, %r5;
	setp.ge.s32 	%p4, %r73, %r53;
	mov.b32 	%r232, 0;
	@%p4 bra 	$L__BB0_7;
	mul.wide.u32 	%rd8, %r225, 4;
	add.s64 	%rd9, %rd1, %rd8;
	ld.global.u32 	%r232, [%rd9];
$L__BB0_7:
	st.shared.u32 	[%r10], %r232;
	bar.sync 	0;
	ld.shared.u32 	%r75, [%r6];
	ld.shared.u32 	%r76, [%r11];
	mad.lo.s32 	%r77, %r76, %r75, %r240;
	ld.shared.u32 	%r78, [%r6+4];
	ld.shared.u32 	%r79, [%r11+60];
	mad.lo.s32 	%r80, %r79, %r78, %r77;
	ld.shared.u32 	%r81, [%r6+8];
	ld.shared.u32 	%r82, [%r11+120];
	mad.lo.s32 	%r83, %r82, %r81, %r80;
	ld.shared.u32 	%r84, [%r6+12];
	ld.shared.u32 	%r85, [%r11+180];
	mad.lo.s32 	%r86, %r85, %r84, %r83;
	ld.shared.u32 	%r87, [%r6+16];
	ld.shared.u32 	%r88, [%r11+240];
	mad.lo.s32 	%r89, %r88, %r87, %r86;
	ld.shared.u32 	%r90, [%r6+20];
	ld.shared.u32 	%r91, [%r11+300];
	mad.lo.s32 	%r92, %r91, %r90, %r89;
	ld.shared.u32 	%r93, [%r6+24];
	ld.shared.u32 	%r94, [%r11+360];
	mad.lo.s32 	%r95, %r94, %r93, %r92;
	ld.shared.u32 	%r96, [%r6+28];
	ld.shared.u32 	%r97, [%r11+420];
	mad.lo.s32 	%r98, %r97, %r96, %r95;
	ld.shared.u32 	%r99, [%r6+32];
	ld.shared.u32 	%r100, [%r11+480];
	mad.lo.s32 	%r101, %r100, %r99, %r98;
	ld.shared.u32 	%r102, [%r6+36];
	ld.shared.u32 	%r103, [%r11+540];
	mad.lo.s32 	%r104, %r103, %r102, %r101;
	ld.shared.u32 	%r105, [%r6+40];
	ld.shared.u32 	%r106, [%r11+600];
	mad.lo.s32 	%r107, %r106, %r105, %r104;
	ld.shared.u32 	%r108, [%r6+44];
	ld.shared.u32 	%r109, [%r11+660];
	mad.lo.s32 	%r110, %r109, %r108, %r107;
	ld.shared.u32 	%r111, [%r6+48];
	ld.shared.u32 	%r112, [%r11+720];
	mad.lo.s32 	%r113, %r112, %r111, %r110;
	ld.shared.u32 	%r114, [%r6+52];
	ld.shared.u32 	%r115, [%r11+780];
	mad.lo.s32 	%r116, %r115, %r114, %r113;
	ld.shared.u32 	%r117, [%r6+56];
	ld.shared.u32 	%r118, [%r11+840];
	mad.lo.s32 	%r28, %r118, %r117, %r116;
	bar.sync 	0;
	add.s32 	%r119, %r223, 15;
	max.s32 	%r120, %r3, %r119;
	setp.ge.s32 	%p5, %r120, %r53;
	mov.b32 	%r233, 0;
	@%p5 bra 	$L__BB0_9;
	add.s32 	%r121, %r8, %r1;
	cvt.u64.u32 	%rd10, %r121;
	add.s32 	%r122, %r228, -15;
	cvt.u64.u32 	%rd11, %r122;
	add.s64 	%rd12, %rd10, %rd11;
	shl.b64 	%rd13, %rd12, 2;
	add.s64 	%rd14, %rd2, %rd13;
	ld.global.u32 	%r233, [%rd14+60];
$L__BB0_9:
	st.shared.u32 	[%r7], %r233;
	add.s32 	%r124, %r227, 15;
	max.s32 	%r125, %r124, %r5;
	setp.ge.s32 	%p6, %r125, %r53;
	mov.b32 	%r234, 0;
	@%p6 bra 	$L__BB0_11;
	mul.wide.u32 	%rd15, %r226, 4;
	add.s64 	%rd16, %rd1, %rd15;
	ld.global.u32 	%r234, [%rd16];
$L__BB0_11:
	st.shared.u32 	[%r10], %r234;
	bar.sync 	0;
	ld.shared.u32 	%r126, [%r6];
	ld.shared.u32 	%r127, [%r11];
	mad.lo.s32 	%r128, %r127, %r126, %r28;
	ld.shared.u32 	%r129, [%r6+4];
	ld.shared.u32 	%r130, [%r11+60];
	mad.lo.s32 	%r131, %r130, %r129, %r128;
	ld.shared.u32 	%r132, [%r6+8];
	ld.shared.u32 	%r133, [%r11+120];
	mad.lo.s32 	%r134, %r133, %r132, %r131;
	ld.shared.u32 	%r135, [%r6+12];
	ld.shared.u32 	%r136, [%r11+180];
	mad.lo.s32 	%r137, %r136, %r135, %r134;
	ld.shared.u32 	%r138, [%r6+16];
	ld.shared.u32 	%r139, [%r11+240];
	mad.lo.s32 	%r140, %r139, %r138, %r137;
	ld.shared.u32 	%r141, [%r6+20];
	ld.shared.u32 	%r142, [%r11+300];
	mad.lo.s32 	%r143, %r142, %r141, %r140;
	ld.shared.u32 	%r144, [%r6+24];
	ld.shared.u32 	%r145, [%r11+360];
	mad.lo.s32 	%r146, %r145, %r144, %r143;
	ld.shared.u32 	%r147, [%r6+28];
	ld.shared.u32 	%r148, [%r11+420];
	mad.lo.s32 	%r149, %r148, %r147, %r146;
	ld.shared.u32 	%r150, [%r6+32];
	ld.shared.u32 	%r151, [%r11+480];
	mad.lo.s32 	%r152, %r151, %r150, %r149;
	ld.shared.u32 	%r153, [%r6+36];
	ld.shared.u32 	%r154, [%r11+540];
	mad.lo.s32 	%r155, %r154, %r153, %r152;
	ld.shared.u32 	%r156, [%r6+40];
	ld.shared.u32 	%r157, [%r11+600];
	mad.lo.s32 	%r158, %r157, %r156, %r155;
	ld.shared.u32 	%r159, [%r6+44];
	ld.shared.u32 	%r160, [%r11+660];
	mad.lo.s32 	%r161, %r160, %r159, %r158;
	ld.shared.u32 	%r162, [%r6+48];
	ld.shared.u32 	%r163, [%r11+720];
	mad.lo.s32 	%r164, %r163, %r162, %r161;
	ld.shared.u32 	%r165, [%r6+52];
	ld.shared.u32 	%r166, [%r11+780];
	mad.lo.s32 	%r167, %r166, %r165, %r164;
	ld.shared.u32 	%r168, [%r6+56];
	ld.shared.u32 	%r169, [%r11+840];
	mad.lo.s32 	%r240, %r169, %r168, %r167;
	bar.sync 	0;
	add.s32 	%r229, %r229, 2;
	add.s32 	%r228, %r228, 30;
	add.s32 	%r227, %r227, 30;
	add.s32 	%r226, %r226, %r14;
	add.s32 	%r225, %r225, %r14;
	add.s32 	%r224, %r224, 30;
	add.s32 	%r223, %r223, 30;
	setp.ne.s32 	%p7, %r229, 0;
	@%p7 bra 	$L__BB0_3;
	add.s32 	%r236, %r228, -15;
$L__BB0_13:
	and.b32  	%r170, %r54, 1;
	setp.eq.b32 	%p8, %r170, 1;
	not.pred 	%p9, %p8;
	@%p9 bra 	$L__BB0_19;
	add.s32 	%r45, %r236, %r1;
	max.s32 	%r173, %r3, %r45;
	setp.ge.s32 	%p10, %r173, %r53;
	mov.b32 	%r238, 0;
	@%p10 bra 	$L__BB0_16;
	add.s32 	%r174, %r45, %r8;
	mul.wide.u32 	%rd17, %r174, 4;
	add.s64 	%rd18, %rd2, %rd17;
	ld.global.u32 	%r238, [%rd18];
$L__BB0_16:
	st.shared.u32 	[%r7], %r238;
	add.s32 	%r48, %r236, %r2;
	max.s32 	%r176, %r48, %r5;
	setp.ge.s32 	%p11, %r176, %r53;
	mov.b32 	%r239, 0;
	@%p11 bra 	$L__BB0_18;
	mad.lo.s32 	%r177, %r48, %r53, %r5;
	mul.wide.u32 	%rd19, %r177, 4;
	add.s64 	%rd20, %rd1, %rd19;
	ld.global.u32 	%r239, [%rd20];
$L__BB0_18:
	st.shared.u32 	[%r10], %r239;
	bar.sync 	0;
	ld.shared.u32 	%r178, [%r6];
	ld.shared.u32 	%r179, [%r11];
	mad.lo.s32 	%r180, %r179, %r178, %r240;
	ld.shared.u32 	%r181, [%r6+4];
	ld.shared.u32 	%r182, [%r11+60];
	mad.lo.s32 	%r183, %r182, %r181, %r180;
	ld.shared.u32 	%r184, [%r6+8];
	ld.shared.u32 	%r185, [%r11+120];
	mad.lo.s32 	%r186, %r185, %r184, %r183;
	ld.shared.u32 	%r187, [%r6+12];
	ld.shared.u32 	%r188, [%r11+180];
	mad.lo.s32 	%r189, %r188, %r187, %r186;
	ld.shared.u32 	%r190, [%r6+16];
	ld.shared.u32 	%r191, [%r11+240];
	mad.lo.s32 	%r192, %r191, %r190, %r189;
	ld.shared.u32 	%r193, [%r6+20];
	ld.shared.u32 	%r194, [%r11+300];
	mad.lo.s32 	%r195, %r194, %r193, %r192;
	ld.shared.u32 	%r196, [%r6+24];
	ld.shared.u32 	%r197, [%r11+360];
	mad.lo.s32 	%r198, %r197, %r196, %r195;
	ld.shared.u32 	%r199, [%r6+28];
	ld.shared.u32 	%r200, [%r11+420];
	mad.lo.s32 	%r201, %r200, %r199, %r198;
	ld.shared.u32 	%r202, [%r6+32];
	ld.shared.u32 	%r203, [%r11+480];
	mad.lo.s32 	%r204, %r203, %r202, %r201;
	ld.shared.u32 	%r205, [%r6+36];
	ld.shared.u32 	%r206, [%r11+540];
	mad.lo.s32 	%r207, %r206, %r205, %r204;
	ld.shared.u32 	%r208, [%r6+40];
	ld.shared.u32 	%r209, [%r11+600];
	mad.lo.s32 	%r210, %r209, %r208, %r207;
	ld.shared.u32 	%r211, [%r6+44];
	ld.shared.u32 	%r212, [%r11+660];
	mad.lo.s32 	%r213, %r212, %r211, %r210;
	ld.shared.u32 	%r214, [%r6+48];
	ld.shared.u32 	%r215, [%r11+720];
	mad.lo.s32 	%r216, %r215, %r214, %r213;
	ld.shared.u32 	%r217, [%r6+52];
	ld.shared.u32 	%r218, [%r11+780];
	mad.lo.s32 	%r219, %r218, %r217, %r216;
	ld.shared.u32 	%r220, [%r6+56];
	ld.shared.u32 	%r221, [%r11+840];
	mad.lo.s32 	%r240, %r221, %r220, %r219;
	bar.sync 	0;
$L__BB0_19:
	cvta.to.global.u64 	%rd21, %rd3;
	mad.lo.s32 	%r222, %r53, %r3, %r5;
	mul.wide.s32 	%rd22, %r222, 4;
	add.s64 	%rd23, %rd21, %rd22;
	st.global.u32 	[%rd23], %r240;
	ret;

}


// ===== COMPILED SASS (sm_100) =====

	.target	sm_100

	.elftype	@"ET_EXEC"


//--------------------- .note.nv.tkinfo           --------------------------
	.section	.note.nv.tkinfo,"",@"SHT_NOTE"
	.sectionflags	@"SHF_NOTE_NV_TKINFO"
	.tkinfo
        /*0018*/ 	.word	0x00000002
        /*0030*/ 	.string	""
        /*0030*/ 	.string	"ptxas"
        /*0030*/ 	.string	"Cuda compilation tools, release 13.0, V13.0.88"
        /*0030*/ 	.string	"Build cuda_13.0.r13.0/compiler.36424714_0"
        /*0030*/ 	.string	"-arch sm_100 -m 64 "



//--------------------- .note.nv.cuinfo           --------------------------
	.section	.note.nv.cuinfo,"",@"SHT_NOTE"
	.sectionflags	@"SHF_NOTE_NV_CUINFO"
        /*0018*/ 	.short	0x0002
        /*001a*/ 	.short	0x0064
        /*001c*/ 	.short	0x0082
	.zero		2


//--------------------- .nv.info                  --------------------------
	.section	.nv.info,"",@"SHT_CUDA_INFO"
	.align	4


	//----- nvinfo : EIATTR_REGCOUNT
	.align		4
        /*0000*/ 	.byte	0x04, 0x2f
        /*0002*/ 	.short	(.L_1 - .L_0)
	.align		4
.L_0:
        /*0004*/ 	.word	index@(_Z17matrixMultiKernelPiS_S_ii)
        /*0008*/ 	.word	0x00000020


	//----- nvinfo : EIATTR_FRAME_SIZE
	.align		4
.L_1:
        /*000c*/ 	.byte	0x04, 0x11
        /*000e*/ 	.short	(.L_3 - .L_2)
	.align		4
.L_2:
        /*0010*/ 	.word	index@(_Z17matrixMultiKernelPiS_S_ii)
        /*0014*/ 	.word	0x00000000


	//----- nvinfo : EIATTR_MIN_STACK_SIZE
	.align		4
.L_3:
        /*0018*/ 	.byte	0x04, 0x12
        /*001a*/ 	.short	(.L_5 - .L_4)
	.align		4
.L_4:
        /*001c*/ 	.word	index@(_Z17matrixMultiKernelPiS_S_ii)
        /*0020*/ 	.word	0x00000000
.L_5:


//--------------------- .nv.compat                --------------------------
	.section	.nv.compat,"",@"SHT_CUDA_COMPAT_INFO"
	.align	4
        /*0000*/ 	.byte	0x02, 0x09, 0x00, 0x00, 0x02, 0x02, 0x01, 0x00, 0x02, 0x05, 0x05, 0x00, 0x03, 0x07, 0x01, 0x01
        /*0010*/ 	.byte	0x02, 0x03, 0x00, 0x00, 0x02, 0x06, 0x01, 0x00, 0x04, 0x0b, 0x08, 0x00, 0x09, 0x00, 0x00, 0x00
        /*0020*/ 	.byte	0x00, 0x00, 0x00, 0x00


//--------------------- .nv.info._Z17matrixMultiKernelPiS_S_ii --------------------------
	.section	.nv.info._Z17matrixMultiKernelPiS_S_ii,"",@"SHT_CUDA_INFO"
	.sectionflags	@""
	.align	4


	//----- nvinfo : EIATTR_CUDA_API_VERSION
	.align		4
        /*0000*/ 	.byte	0x04, 0x37
        /*0002*/ 	.short	(.L_7 - .L_6)
.L_6:
        /*0004*/ 	.word	0x00000082


	//----- nvinfo : EIATTR_KPARAM_INFO
	.align		4
.L_7:
        /*0008*/ 	.byte	0x04, 0x17
        /*000a*/ 	.short	(.L_9 - .L_8)
.L_8:
        /*000c*/ 	.word	0x00000000
        /*0010*/ 	.short	0x0004
        /*0012*/ 	.short	0x001c
        /*0014*/ 	.byte	0x00, 0xf0, 0x11, 0x00


	//----- nvinfo : EIATTR_KPARAM_INFO
	.align		4
.L_9:
        /*0018*/ 	.byte	0x04, 0x17
        /*001a*/ 	.short	(.L_11 - .L_10)
.L_10:
        /*001c*/ 	.word	0x00000000
        /*0020*/ 	.short	0x0003
        /*0022*/ 	.short	0x0018
        /*0024*/ 	.byte	0x00, 0xf0, 0x11, 0x00


	//----- nvinfo : EIATTR_KPARAM_INFO
	.align		4
.L_11:
        /*0028*/ 	.byte	0x04, 0x17
        /*002a*/ 	.short	(.L_13 - .L_12)
.L_12:
        /*002c*/ 	.word	0x00000000
        /*0030*/ 	.short	0x0002
        /*0032*/ 	.short	0x0010
        /*0034*/ 	.byte	0x00, 0xf5, 0x21, 0x00


	//----- nvinfo : EIATTR_KPARAM_INFO
	.align		4
.L_13:
        /*0038*/ 	.byte	0x04, 0x17
        /*003a*/ 	.short	(.L_15 - .L_14)
.L_14:
        /*003c*/ 	.word	0x00000000
        /*0040*/ 	.short	0x0001
        /*0042*/ 	.short	0x0008
        /*0044*/ 	.byte	0x00, 0xf5, 0x21, 0x00


	//----- nvinfo : EIATTR_KPARAM_INFO
	.align		4
.L_15:
        /*0048*/ 	.byte	0x04, 0x17
        /*004a*/ 	.short	(.L_17 - .L_16)
.L_16:
        /*004c*/ 	.word	0x00000000
        /*0050*/ 	.short	0x0000
        /*0052*/ 	.short	0x0000
        /*0054*/ 	.byte	0x00, 0xf5, 0x21, 0x00


	//----- nvinfo : EIATTR_SPARSE_MMA_MASK
	.align		4
.L_17:
        /*0058*/ 	.byte	0x03, 0x50
        /*005a*/ 	.short	0x0000


	//----- nvinfo : EIATTR_MAXREG_COUNT
	.align		4
        /*005c*/ 	.byte	0x03, 0x1b
        /*005e*/ 	.short	0x00ff


	//----- nvinfo : EIATTR_NUM_BARRIERS
	.align		4
        /*0060*/ 	.byte	0x02, 0x4c
        /*0062*/ 	.byte	0x01
	.zero		1


	//----- nvinfo : EIATTR_MERCURY_ISA_VERSION
	.align		4
        /*0064*/ 	.byte	0x03, 0x5f
        /*0066*/ 	.short	0x0101


	//----- nvinfo : EIATTR_VRC_CTA_INIT_COUNT
	.align		4
        /*0068*/ 	.byte	0x02, 0x4a
	.zero		1
	.zero		1


	//----- nvinfo : EIATTR_EXIT_INSTR_OFFSETS
	.align		4
        /*006c*/ 	.byte	0x04, 0x1c
        /*006e*/ 	.short	(.L_19 - .L_18)


	//   ....[0]....
.L_18:
        /*0070*/ 	.word	0x00000fc0


	//----- nvinfo : EIATTR_CBANK_PARAM_SIZE
	.align		4
.L_19:
        /*0074*/ 	.byte	0x03, 0x19
        /*0076*/ 	.short	0x0020


	//----- nvinfo : EIATTR_PARAM_CBANK
	.align		4
        /*0078*/ 	.byte	0x04, 0x0a
        /*007a*/ 	.short	(.L_21 - .L_20)
	.align		4
.L_20:
        /*007c*/ 	.word	index@(.nv.constant0._Z17matrixMultiKernelPiS_S_ii)
        /*0080*/ 	.short	0x0380
        /*0082*/ 	.short	0x0020


	//----- nvinfo : EIATTR_SW_WAR
	.align		4
.L_21:
        /*0084*/ 	.byte	0x04, 0x36
        /*0086*/ 	.short	(.L_23 - .L_22)
.L_22:
        /*0088*/ 	.word	0x00000008
.L_23:


//--------------------- .nv.callgraph             --------------------------
	.section	.nv.callgraph,"",@"SHT_CUDA_CALLGRAPH"
	.align	4
	.sectionentsize	8
	.align		4
        /*0000*/ 	.word	0x00000000
	.align		4
        /*0004*/ 	.word	0xffffffff
	.align		4
        /*0008*/ 	.word	0x00000000
	.align		4
        /*000c*/ 	.word	0xfffffffe
	.align		4
        /*0010*/ 	.word	0x00000000
	.align		4
        /*0014*/ 	.word	0xfffffffd
	.align		4
        /*0018*/ 	.word	0x00000000
	.align		4
        /*001c*/ 	.word	0xfffffffc


//--------------------- .text._Z17matrixMultiKernelPiS_S_ii --------------------------
	.section	.text._Z17matrixMultiKernelPiS_S_ii,"ax",@progbits
	.align	128
        .global         _Z17matrixMultiKernelPiS_S_ii
        .type           _Z17matrixMultiKernelPiS_S_ii,@function
        .size           _Z17matrixMultiKernelPiS_S_ii,(.L_x_4 - _Z17matrixMultiKernelPiS_S_ii)
        .other          _Z17matrixMultiKernelPiS_S_ii,@"STO_CUDA_ENTRY STV_DEFAULT"
_Z17matrixMultiKernelPiS_S_ii:
.text._Z17matrixMultiKernelPiS_S_ii:
[----:B------:R-:W-:Y:S01]  /*0000*/  LDC R1, c[0x0][0x37c] ;  /* 0x0000df00ff017b82 */ /* 0x000fe20000000800 */
[----:B------:R-:W0:Y:S01]  /*0010*/  S2R R5, SR_CTAID.Y ;  /* 0x0000000000057919 */ /* 0x000e220000002600 */
[----:B------:R-:W1:Y:S01]  /*0020*/  LDCU UR4, c[0x0][0x39c] ;  /* 0x00007380ff0477ac */ /* 0x000e620008000800 */
[----:B------:R-:W-:Y:S01]  /*0030*/  HFMA2 R18, -RZ, RZ, 0, 0 ;  /* 0x00000000ff127431 */ /* 0x000fe200000001ff */
[----:B------:R-:W0:Y:S01]  /*0040*/  S2R R0, SR_TID.Y ;  /* 0x0000000000007919 */ /* 0x000e220000002200 */
[----:B------:R-:W2:Y:S01]  /*0050*/  LDCU.64 UR6, c[0x0][0x358] ;  /* 0x00006b00ff0677ac */ /* 0x000ea20008000a00 */
[----:B------:R-:W3:Y:S01]  /*0060*/  S2R R12, SR_CTAID.X ;  /* 0x00000000000c7919 */ /* 0x000ee20000002500 */
[----:B------:R-:W3:Y:S01]  /*0070*/  S2R R3, SR_TID.X ;  /* 0x0000000000037919 */ /* 0x000ee20000002100 */
[----:B-1----:R-:W-:Y:S01]  /*0080*/  UISETP.GE.AND UP0, UPT, UR4, 0x1, UPT ;  /* 0x000000010400788c */ /* 0x002fe2000bf06270 */
[----:B0-----:R-:W-:Y:S02]  /*0090*/  IMAD R4, R5, 0xf, R0 ;  /* 0x0000000f05047824 */ /* 0x001fe400078e0200 */
[----:B---3--:R-:W-:-:S06]  /*00a0*/  IMAD R5, R12, 0xf, R3 ;  /* 0x0000000f0c057824 */ /* 0x008fcc00078e0203 */
[----:B--2---:R-:W-:Y:S05]  /*00b0*/  BRA.U !UP0, `(.L_x_0) ;  /* 0x0000000d08ac7547 */ /* 0x004fea000b800000 */
[----:B------:R-:W0:Y:S01]  /*00c0*/  S2R R9, SR_CgaCtaId ;  /* 0x0000000000097919 */ /* 0x000e220000008800 */
[----:B------:R-:W1:Y:S01]  /*00d0*/  LDCU UR5, c[0x0][0x398] ;  /* 0x00007300ff0577ac */ /* 0x000e620008000800 */
[----:B------:R-:W-:Y:S02]  /*00e0*/  MOV R2, 0x400 ;  /* 0x0000040000027802 */ /* 0x000fe40000000f00 */
[----:B------:R-:W-:Y:S01]  /*00f0*/  MOV R16, RZ ;  /* 0x000000ff00107202 */ /* 0x000fe20000000f00 */
[----:B------:R-:W-:Y:S01]  /*0100*/  UISETP.NE.AND UP0, UPT, UR4, 0x1, UPT ;  /* 0x000000010400788c */ /* 0x000fe2000bf05270 */
[----:B------:R-:W-:Y:S02]  /*0110*/  IADD3 R6, PT, PT, R2, 0x384, RZ ;  /* 0x0000038402067810 */ /* 0x000fe40007ffe0ff */
[----:B------:R-:W-:Y:S02]  /*0120*/  MOV R18, RZ ;  /* 0x000000ff00127202 */ /* 0x000fe40000000f00 */
[----:B-1----:R-:W-:-:S02]  /*0130*/  MOV R8, UR5 ;  /* 0x0000000500087c02 */ /* 0x002fc40008000f00 */
[C---:B0-----:R-:W-:Y:S02]  /*0140*/  LEA R7, R9.reuse, R2, 0x18 ;  /* 0x0000000209077211 */ /* 0x041fe400078ec0ff */
[----:B------:R-:W-:-:S03]  /*0150*/  LEA R2, R9, R6, 0x18 ;  /* 0x0000000609027211 */ /* 0x000fc600078ec0ff */
[----:B------:R-:W-:Y:S01]  /*0160*/  IMAD R6, R0, 0x3c, R7 ;  /* 0x0000003c00067824 */ /* 0x000fe200078e0207 */
[----:B------:R-:W-:-:S04]  /*0170*/  LEA R7, R3, R2, 0x2 ;  /* 0x0000000203077211 */ /* 0x000fc800078e10ff */
[----:B------:R-:W-:Y:S01]  /*0180*/  LEA R9, R3, R6, 0x2 ;  /* 0x0000000603097211 */ /* 0x000fe200078e10ff */
[----:B------:R-:W-:Y:S01]  /*0190*/  IMAD R10, R0, 0x3c, R7 ;  /* 0x0000003c000a7824 */ /* 0x000fe200078e0207 */
[----:B------:R-:W-:Y:S06]  /*01a0*/  BRA.U !UP0, `(.L_x_1) ;  /* 0x00000009085c7547 */ /* 0x000fec000b800000 */
[----:B------:R-:W0:Y:S01]  /*01b0*/  LDC R11, c[0x0][0x398] ;  /* 0x0000e600ff0b7b82 */ /* 0x000e220000000800 */
[C---:B------:R-:W-:Y:S01]  /*01c0*/  IADD3 R2, PT, PT, R0.reuse, 0xf, RZ ;  /* 0x0000000f00027810 */ /* 0x040fe20007ffe0ff */
[-CC-:B------:R-:W-:Y:S02]  /*01d0*/  IMAD R21, R0, R8.reuse, R3.reuse ;  /* 0x0000000800157224 */ /* 0x180fe400078e0203 */
[----:B------:R-:W-:Y:S01]  /*01e0*/  HFMA2 R16, -RZ, RZ, 0, 8.94069671630859375e-07 ;  /* 0x0000000fff107431 */ /* 0x000fe200000001ff */
[----:B------:R-:W-:Y:S01]  /*01f0*/  ULOP3.LUT UR4, UR4, 0x7ffffffe, URZ, 0xc0, !UPT ;  /* 0x7ffffffe04047892 */ /* 0x000fe2000f8ec0ff */
[-CC-:B------:R-:W-:Y:S01]  /*0200*/  IMAD R23, R4, R8.reuse, R3.reuse ;  /* 0x0000000804177224 */ /* 0x180fe200078e0203 */
[----:B------:R-:W-:Y:S01]  /*0210*/  MOV R18, RZ ;  /* 0x000000ff00127202 */ /* 0x000fe20000000f00 */
[----:B------:R-:W-:Y:S01]  /*0220*/  IMAD R2, R2, R8, R3 ;  /* 0x0000000802027224 */ /* 0x000fe200078e0203 */
[----:B------:R-:W-:Y:S01]  /*0230*/  MOV R19, R3 ;  /* 0x0000000300137202 */ /* 0x000fe20000000f00 */
[C---:B------:R-:W-:Y:S01]  /*0240*/  IMAD R21, R12.reuse, 0xf, R21 ;  /* 0x0000000f0c157824 */ /* 0x040fe200078e0215 */
[----:B------:R-:W-:Y:S01]  /*0250*/  UIADD3 UR4, UPT, UPT, -UR4, URZ, URZ ;  /* 0x000000ff04047290 */ /* 0x000fe2000fffe1ff */
[----:B------:R-:W-:Y:S01]  /*0260*/  IMAD R17, R12, 0xf, R2 ;  /* 0x0000000f0c117824 */ /* 0x000fe200078e0202 */
[----:B------:R-:W-:-:S10]  /*0270*/  MOV R2, R0 ;  /* 0x0000000000027202 */ /* 0x000fd40000000f00 */
.L_x_2:
[----:B------:R-:W-:Y:S02]  /*0280*/  VIMNMX R13, PT, PT, R4, R19, !PT ;  /* 0x00000013040d7248 */ /* 0x000fe40007fe0100 */
[----:B0-----:R-:W-:Y:S02]  /*0290*/  MOV R8, R11 ;  /* 0x0000000b00087202 */ /* 0x001fe40000000f00 */
[----:B------:R-:W-:Y:S02]  /*02a0*/  VIMNMX R15, PT, PT, R5, R2, !PT ;  /* 0x00000002050f7248 */ /* 0x000fe40007fe0100 */
[-C--:B------:R-:W-:Y:S02]  /*02b0*/  ISETP.GE.AND P0, PT, R13, R8.reuse, PT ;  /* 0x000000080d00720c */ /* 0x080fe40003f06270 */
[----:B------:R-:W-:Y:S02]  /*02c0*/  ISETP.GE.AND P1, PT, R15, R8, PT ;  /* 0x000000080f00720c */ /* 0x000fe40003f26270 */
[----:B------:R-:W-:-:S02]  /*02d0*/  MOV R24, RZ ;  /* 0x000000ff00187202 */ /* 0x000fc40000000f00 */
[----:B------:R-:W-:-:S07]  /*02e0*/  MOV R29, RZ ;  /* 0x000000ff001d7202 */ /* 0x000fce0000000f00 */
[----:B------:R-:W0:Y:S08]  /*02f0*/  @!P0 LDC.64 R14, c[0x0][0x380] ;  /* 0x0000e000ff0e8b82 */ /* 0x000e300000000a00 */
[----:B------:R-:W1:Y:S01]  /*0300*/  @!P1 LDC.64 R12, c[0x0][0x388] ;  /* 0x0000e200ff0c9b82 */ /* 0x000e620000000a00 */
[----:B0-----:R-:W-:-:S05]  /*0310*/  @!P0 IMAD.WIDE.U32 R14, R23, 0x4, R14 ;  /* 0x00000004170e8825 */ /* 0x001fca00078e000e */
[----:B------:R-:W2:Y:S01]  /*0320*/  @!P0 LDG.E R24, desc[UR6][R14.64] ;  /* 0x000000060e188981 */ /* 0x000ea2000c1e1900 */
[----:B-1----:R-:W-:-:S05]  /*0330*/  @!P1 IMAD.WIDE.U32 R12, R21, 0x4, R12 ;  /* 0x00000004150c9825 */ /* 0x002fca00078e000c */
[----:B------:R-:W3:Y:S04]  /*0340*/  @!P1 LDG.E R29, desc[UR6][R12.64] ;  /* 0x000000060c1d9981 */ /* 0x000ee8000c1e1900 */
[----:B--2---:R-:W-:Y:S04]  /*0350*/  STS [R9], R24 ;  /* 0x0000001809007388 */ /* 0x004fe80000000800 */
[----:B---3--:R-:W-:Y:S01]  /*0360*/  STS [R10], R29 ;  /* 0x0000001d0a007388 */ /* 0x008fe20000000800 */
[----:B------:R-:W-:Y:S06]  /*0370*/  BAR.SYNC.DEFER_BLOCKING 0x0 ;  /* 0x0000000000007b1d */ /* 0x000fec0000010000 */
[----:B------:R-:W-:Y:S04]  /*0380*/  LDS R26, [R6] ;  /* 0x00000000061a7984 */ /* 0x000fe80000000800 */
[----:B------:R-:W0:Y:S04]  /*0390*/  LDS R28, [R7] ;  /* 0x00000000071c7984 */ /* 0x000e280000000800 */
[----:B------:R-:W-:Y:S04]  /*03a0*/  LDS R13, [R6+0x4] ;  /* 0x00000400060d7984 */ /* 0x000fe80000000800 */
[----:B------:R-:W1:Y:S04]  /*03b0*/  LDS R12, [R7+0x3c] ;  /* 0x00003c00070c7984 */ /* 0x000e680000000800 */
[----:B------:R-:W-:Y:S04]  /*03c0*/  LDS R22, [R6+0x8] ;  /* 0x0000080006167984 */ /* 0x000fe80000000800 */
[----:B------:R-:W2:Y:S04]  /*03d0*/  LDS R27, [R7+0x78] ;  /* 0x00007800071b7984 */ /* 0x000ea80000000800 */
[----:B------:R-:W-:Y:S04]  /*03e0*/  LDS R25, [R6+0xc] ;  /* 0x00000c0006197984 */ /* 0x000fe80000000800 */
[----:B------:R-:W3:Y:S04]  /*03f0*/  LDS R20, [R7+0xb4] ;  /* 0x0000b40007147984 */ /* 0x000ee80000000800 */
[----:B------:R-:W-:Y:S04]  /*0400*/  LDS R29, [R7+0xf0] ;  /* 0x0000f000071d7984 */ /* 0x000fe80000000800 */
[----:B------:R-:W-:Y:S04]  /*0410*/  LDS R14, [R6+0x18] ;  /* 0x00001800060e7984 */ /* 0x000fe80000000800 */
[----:B------:R-:W-:Y:S01]  /*0420*/  LDS R15, [R7+0x168] ;  /* 0x00016800070f7984 */ /* 0x000fe20000000800 */
[----:B0-----:R-:W-:-:S03]  /*0430*/  IMAD R26, R26, R28, R18 ;  /* 0x0000001c1a1a7224 */ /* 0x001fc600078e0212 */
[----:B------:R-:W0:Y:S01]  /*0440*/  LDS R18, [R6+0x10] ;  /* 0x0000100006127984 */ /* 0x000e220000000800 */
[----:B-1----:R-:W-:-:S03]  /*0450*/  IMAD R26, R13, R12, R26 ;  /* 0x0000000c0d1a7224 */ /* 0x002fc600078e021a */
[----:B------:R-:W-:Y:S04]  /*0460*/  LDS R12, [R6+0x14] ;  /* 0x00001400060c7984 */ /* 0x000fe80000000800 */
[----:B------:R-:W1:Y:S01]  /*0470*/  LDS R13, [R7+0x12c] ;  /* 0x00012c00070d7984 */ /* 0x000e620000000800 */
[----:B--2---:R-:W-:-:S03]  /*0480*/  IMAD R22, R22, R27, R26 ;  /* 0x0000001b16167224 */ /* 0x004fc600078e021a */
[----:B------:R-:W-:Y:S01]  /*0490*/  LDS R27, [R7+0x1a4] ;  /* 0x0001a400071b7984 */ /* 0x000fe20000000800 */
[----:B---3--:R-:W-:-:S03]  /*04a0*/  IMAD R22, R25, R20, R22 ;  /* 0x0000001419167224 */ /* 0x008fc600078e0216 */
[----:B------:R-:W2:Y:S04]  /*04b0*/  LDS R20, [R6+0x1c] ;  /* 0x00001c0006147984 */ /* 0x000ea80000000800 */
[----:B------:R-:W-:Y:S01]  /*04c0*/  LDS R25, [R7+0x1e0] ;  /* 0x0001e00007197984 */ /* 0x000fe20000000800 */
[----:B0-----:R-:W-:-:S03]  /*04d0*/  IMAD R22, R18, R29, R22 ;  /* 0x0000001d12167224 */ /* 0x001fc600078e0216 */
[----:B------:R-:W0:Y:S01]  /*04e0*/  LDS R18, [R6+0x20] ;  /* 0x0000200006127984 */ /* 0x000e220000000800 */
[----:B-1----:R-:W-:-:S03]  /*04f0*/  IMAD R22, R12, R13, R22 ;  /* 0x0000000d0c167224 */ /* 0x002fc600078e0216 */
[----:B------:R-:W-:Y:S04]  /*0500*/  LDS R12, [R6+0x24] ;  /* 0x00002400060c7984 */ /* 0x000fe80000000800 */
[----:B------:R-:W1:Y:S01]  /*0510*/  LDS R13, [R7+0x21c] ;  /* 0x00021c00070d7984 */ /* 0x000e620000000800 */
[----:B------:R-:W-:-:S03]  /*0520*/  IMAD R22, R14, R15, R22 ;  /* 0x0000000f0e167224 */ /* 0x000fc600078e0216 */
[----:B------:R-:W-:Y:S04]  /*0530*/  LDS R14, [R6+0x28] ;  /* 0x00002800060e7984 */ /* 0x000fe80000000800 */
[----:B------:R-:W3:Y:S01]  /*0540*/  LDS R15, [R7+0x258] ;  /* 0x00025800070f7984 */ /* 0x000ee20000000800 */
[----:B--2---:R-:W-:Y:S01]  /*0550*/  IMAD R22, R20, R27, R22 ;  /* 0x0000001b14167224 */ /* 0x004fe200078e0216 */
[----:B------:R-:W-:Y:S02]  /*0560*/  VIADDMNMX R29, R19, 0xf, R4, !PT ;  /* 0x0000000f131d7846 */ /* 0x000fe40007800104 */
[----:B------:R-:W-:Y:S04]  /*0570*/  LDS R20, [R6+0x2c] ;  /* 0x00002c0006147984 */ /* 0x000fe80000000800 */
[----:B------:R-:W2:Y:S01]  /*0580*/  LDS R27, [R7+0x294] ;  /* 0x00029400071b7984 */ /* 0x000ea20000000800 */
[----:B------:R-:W-:Y:S01]  /*0590*/  ISETP.GE.AND P0, PT, R29, R8, PT ;  /* 0x000000081d00720c */ /* 0x000fe20003f06270 */
[----:B0-----:R-:W-:-:S02]  /*05a0*/  IMAD R22, R18, R25, R22 ;  /* 0x0000001912167224 */ /* 0x001fc400078e0216 */
[----:B------:R-:W-:Y:S04]  /*05b0*/  LDS R18, [R6+0x30] ;  /* 0x0000300006127984 */ /* 0x000fe80000000800 */
[----:B------:R-:W0:Y:S01]  /*05c0*/  LDS R25, [R7+0x2d0] ;  /* 0x0002d00007197984 */ /* 0x000e220000000800 */
[----:B-1----:R-:W-:-:S05]  /*05d0*/  IMAD R22, R12, R13, R22 ;  /* 0x0000000d0c167224 */ /* 0x002fca00078e0216 */
[----:B------:R-:W1:Y:S01]  /*05e0*/  @!P0 LDC.64 R12, c[0x0][0x380] ;  /* 0x0000e000ff0c8b82 */ /* 0x000e620000000a00 */
[----:B------:R-:W-:-:S04]  /*05f0*/  VIADDMNMX R29, R2, 0xf, R5, !PT ;  /* 0x0000000f021d7846 */ /* 0x000fc80007800105 */
[-C--:B------:R-:W-:Y:S01]  /*0600*/  ISETP.GE.AND P1, PT, R29, R8.reuse, PT ;  /* 0x000000081d00720c */ /* 0x080fe20003f26270 */
[----:B---3--:R-:W-:Y:S01]  /*0610*/  IMAD R24, R14, R15, R22 ;  /* 0x0000000f0e187224 */ /* 0x008fe200078e0216 */
[----:B------:R-:W-:Y:S01]  /*0620*/  @!P0 IADD3 R22, PT, PT, R16, -0xf, RZ ;  /* 0xfffffff110168810 */ /* 0x000fe20007ffe0ff */
[----:B------:R-:W-:-:S05]  /*0630*/  @!P0 IMAD R15, R4, R8, R3 ;  /* 0x00000008040f8224 */ /* 0x000fca00078e0203 */
[----:B------:R-:W-:Y:S01]  /*0640*/  @!P0 IADD3 R22, P2, PT, R15, R22, RZ ;  /* 0x000000160f168210 */ /* 0x000fe20007f5e0ff */
[----:B--2---:R-:W-:-:S03]  /*0650*/  IMAD R27, R20, R27, R24 ;  /* 0x0000001b141b7224 */ /* 0x004fc600078e0218 */
[----:B------:R-:W-:Y:S01]  /*0660*/  @!P0 IADD3.X R20, PT, PT, RZ, RZ, RZ, P2, !PT ;  /* 0x000000ffff148210 */ /* 0x000fe200017fe4ff */
[----:B------:R-:W2:Y:S01]  /*0670*/  @!P1 LDC.64 R14, c[0x0][0x388] ;  /* 0x0000e200ff0e9b82 */ /* 0x000ea20000000a00 */
[----:B-1----:R-:W-:-:S04]  /*0680*/  @!P0 LEA R12, P3, R22, R12, 0x2 ;  /* 0x0000000c160c8211 */ /* 0x002fc800078610ff */
[----:B------:R-:W-:Y:S01]  /*0690*/  @!P0 LEA.HI.X R13, R22, R13, R20, 0x2, P3 ;  /* 0x0000000d160d8211 */ /* 0x000fe200018f1414 */
[----:B0-----:R-:W-:Y:S01]  /*06a0*/  IMAD R27, R18, R25, R27 ;  /* 0x00000019121b7224 */ /* 0x001fe200078e021b */
[----:B------:R-:W-:Y:S04]  /*06b0*/  LDS R22, [R6+0x34] ;  /* 0x0000340006167984 */ /* 0x000fe80000000800 */
[----:B------:R-:W0:Y:S04]  /*06c0*/  LDS R20, [R7+0x30c] ;  /* 0x00030c0007147984 */ /* 0x000e280000000800 */
[----:B------:R-:W-:Y:S04]  /*06d0*/  LDS R18, [R6+0x38] ;  /* 0x0000380006127984 */ /* 0x000fe80000000800 */
[----:B------:R-:W1:Y:S01]  /*06e0*/  LDS R25, [R7+0x348] ;  /* 0x0003480007197984 */ /* 0x000e620000000800 */
[----:B------:R-:W-:Y:S01]  /*06f0*/  MOV R26, RZ ;  /* 0x000000ff001a7202 */ /* 0x000fe20000000f00 */
[----:B------:R-:W-:Y:S01]  /*0700*/  BAR.SYNC.DEFER_BLOCKING 0x0 ;  /* 0x0000000000007b1d */ /* 0x000fe20000010000 */
[----:B------:R-:W-:Y:S01]  /*0710*/  MOV R29, RZ ;  /* 0x000000ff001d7202 */ /* 0x000fe20000000f00 */
[----:B--2---:R-:W-:-:S04]  /*0720*/  @!P1 IMAD.WIDE.U32 R14, R17, 0x4, R14 ;  /* 0x00000004110e9825 */ /* 0x004fc800078e000e */
[----:B------:R-:W2:Y:S04]  /*0730*/  @!P0 LDG.E R26, desc[UR6][R12.64+0x3c] ;  /* 0x00003c060c1a8981 */ /* 0x000ea8000c1e1900 */
[----:B------:R-:W3:Y:S01]  /*0740*/  @!P1 LDG.E R29, desc[UR6][R14.64] ;  /* 0x000000060e1d9981 */ /* 0x000ee2000c1e1900 */
[----:B0-----:R-:W-:-:S04]  /*0750*/  IMAD R22, R22, R20, R27 ;  /* 0x0000001416167224 */ /* 0x001fc800078e021b */
[----:B-1----:R-:W-:Y:S01]  /*0760*/  IMAD R18, R18, R25, R22 ;  /* 0x0000001912127224 */ /* 0x002fe200078e0216 */
[----:B------:R-:W-:-:S04]  /*0770*/  UIADD3 UR4, UPT, UPT, UR4, 0x2, URZ ;  /* 0x0000000204047890 */ /* 0x000fc8000fffe0ff */
[----:B------:R-:W-:Y:S01]  /*0780*/  UISETP.NE.AND UP0, UPT, UR4, URZ, UPT ;  /* 0x000000ff0400728c */ /* 0x000fe2000bf05270 */
[----:B------:R-:W-:Y:S01]  /*0790*/  IADD3 R2, PT, PT, R2, 0x1e, RZ ;  /* 0x0000001e02027810 */ /* 0x000fe20007ffe0ff */
[C---:B------:R-:W-:Y:S01]  /*07a0*/  IMAD R21, R8.reuse, 0x1e, R21 ;  /* 0x0000001e08157824 */ /* 0x040fe200078e0215 */
[----:B------:R-:W-:Y:S01]  /*07b0*/  IADD3 R19, PT, PT, R19, 0x1e, RZ ;  /* 0x0000001e13137810 */ /* 0x000fe20007ffe0ff */
[----:B------:R-:W-:Y:S01]  /*07c0*/  IMAD R17, R8, 0x1e, R17 ;  /* 0x0000001e08117824 */ /* 0x000fe200078e0211 */
[----:B------:R-:W-:Y:S02]  /*07d0*/  IADD3 R16, PT, PT, R16, 0x1e, RZ ;  /* 0x0000001e10107810 */ /* 0x000fe40007ffe0ff */
[----:B------:R-:W-:Y:S01]  /*07e0*/  IADD3 R23, PT, PT, R23, 0x1e, RZ ;  /* 0x0000001e17177810 */ /* 0x000fe20007ffe0ff */
        /* <DEDUP_REMOVED lines=15> */
[----:B------:R-:W-:Y:S04]  /*08e0*/  LDS R25, [R7+0x168] ;  /* 0x0001680007197984 */ /* 0x000fe80000000800 */
[----:B------:R-:W0:Y:S04]  /*08f0*/  LDS R13, [R7+0xf0] ;  /* 0x0000f000070d7984 */ /* 0x000e280000000800 */
[----:B------:R-:W4:Y:S01]  /*0900*/  LDS R18, [R6+0x18] ;  /* 0x0000180006127984 */ /* 0x000f220000000800 */
[----:B-1----:R-:W-:-:S04]  /*0910*/  IMAD R24, R24, R29, R28 ;  /* 0x0000001d18187224 */ /* 0x002fc800078e021c */
[----:B--2---:R-:W-:Y:S02]  /*0920*/  IMAD R27, R20, R27, R24 ;  /* 0x0000001b141b7224 */ /* 0x004fe400078e0218 */
[----:B------:R-:W-:Y:S02]  /*0930*/  LDS R20, [R6+0x1c] ;  /* 0x00001c0006147984 */ /* 0x000fe40000000800 */
[----:B---3--:R-:W-:Y:S02]  /*0940*/  IMAD R22, R22, R26, R27 ;  /* 0x0000001a16167224 */ /* 0x008fe400078e021b */
[----:B------:R-:W1:Y:S02]  /*0950*/  LDS R27, [R7+0x1a4] ;  /* 0x0001a400071b7984 */ /* 0x000e640000000800 */
[----:B0-----:R-:W-:Y:S02]  /*0960*/  IMAD R22, R12, R13, R22 ;  /* 0x0000000d0c167224 */ /* 0x001fe400078e0216 */
[----:B------:R-:W-:Y:S04]  /*0970*/  LDS R12, [R6+0x20] ;  /* 0x00002000060c7984 */ /* 0x000fe80000000800 */
[----:B------:R-:W0:Y:S01]  /*0980*/  LDS R13, [R7+0x1e0] ;  /* 0x0001e000070d7984 */ /* 0x000e220000000800 */
[----:B------:R-:W-:-:S03]  /*0990*/  IMAD R22, R14, R15, R22 ;  /* 0x0000000f0e167224 */ /* 0x000fc600078e0216 */
[----:B------:R-:W-:Y:S04]  /*09a0*/  LDS R14, [R6+0x24] ;  /* 0x00002400060e7984 */ /* 0x000fe80000000800 */
[----:B------:R-:W2:Y:S01]  /*09b0*/  LDS R15, [R7+0x21c] ;  /* 0x00021c00070f7984 */ /* 0x000ea20000000800 */
[----:B----4-:R-:W-:-:S03]  /*09c0*/  IMAD R22, R18, R25, R22 ;  /* 0x0000001912167224 */ /* 0x010fc600078e0216 */
[----:B------:R-:W-:Y:S04]  /*09d0*/  LDS R18, [R6+0x28] ;  /* 0x0000280006127984 */ /* 0x000fe80000000800 */
[----:B------:R-:W3:Y:S01]  /*09e0*/  LDS R25, [R7+0x258] ;  /* 0x0002580007197984 */ /* 0x000ee20000000800 */
[----:B-1----:R-:W-:-:S03]  /*09f0*/  IMAD R22, R20, R27, R22 ;  /* 0x0000001b14167224 */ /* 0x002fc600078e0216 */
[----:B------:R-:W-:Y:S04]  /*0a00*/  LDS R27, [R6+0x2c] ;  /* 0x00002c00061b7984 */ /* 0x000fe80000000800 */
[----:B------:R-:W1:Y:S01]  /*0a10*/  LDS R20, [R7+0x294] ;  /* 0x0002940007147984 */ /* 0x000e620000000800 */
[----:B0-----:R-:W-:-:S03]  /*0a20*/  IMAD R22, R12, R13, R22 ;  /* 0x0000000d0c167224 */ /* 0x001fc600078e0216 */
[----:B------:R-:W-:Y:S04]  /*0a30*/  LDS R12, [R6+0x30] ;  /* 0x00003000060c7984 */ /* 0x000fe80000000800 */
[----:B------:R-:W0:Y:S01]  /*0a40*/  LDS R13, [R7+0x2d0] ;  /* 0x0002d000070d7984 */ /* 0x000e220000000800 */
[----:B--2---:R-:W-:-:S03]  /*0a50*/  IMAD R22, R14, R15, R22 ;  /* 0x0000000f0e167224 */ /* 0x004fc600078e0216 */
[----:B------:R-:W-:Y:S04]  /*0a60*/  LDS R14, [R6+0x34] ;  /* 0x00003400060e7984 */ /* 0x000fe80000000800 */
[----:B------:R-:W2:Y:S01]  /*0a70*/  LDS R15, [R7+0x30c] ;  /* 0x00030c00070f7984 */ /* 0x000ea20000000800 */
[----:B---3--:R-:W-:-:S03]  /*0a80*/  IMAD R18, R18, R25, R22 ;  /* 0x0000001912127224 */ /* 0x008fc600078e0216 */
[----:B------:R-:W-:Y:S04]  /*0a90*/  LDS R25, [R6+0x38] ;  /* 0x0000380006197984 */ /* 0x000fe80000000800 */
[----:B------:R-:W3:Y:S01]  /*0aa0*/  LDS R22, [R7+0x348] ;  /* 0x0003480007167984 */ /* 0x000ee20000000800 */
[----:B-1----:R-:W-:-:S04]  /*0ab0*/  IMAD R18, R27, R20, R18 ;  /* 0x000000141b127224 */ /* 0x002fc800078e0212 */
[----:B0-----:R-:W-:-:S04]  /*0ac0*/  IMAD R12, R12, R13, R18 ;  /* 0x0000000d0c0c7224 */ /* 0x001fc800078e0212 */
[----:B--2---:R-:W-:-:S04]  /*0ad0*/  IMAD R12, R14, R15, R12 ;  /* 0x0000000f0e0c7224 */ /* 0x004fc800078e020c */
[----:B---3--:R-:W-:Y:S01]  /*0ae0*/  IMAD R18, R25, R22, R12 ;  /* 0x0000001619127224 */ /* 0x008fe200078e020c */
[----:B------:R-:W-:Y:S06]  /*0af0*/  BAR.SYNC.DEFER_BLOCKING 0x0 ;  /* 0x0000000000007b1d */ /* 0x000fec0000010000 */
[----:B------:R-:W-:Y:S05]  /*0b00*/  BRA.U UP0, `(.L_x_2) ;  /* 0xfffffff500dc7547 */ /* 0x000fea000b83ffff */
[----:B------:R-:W-:-:S07]  /*0b10*/  IADD3 R16, PT, PT, R16, -0xf, RZ ;  /* 0xfffffff110107810 */ /* 0x000fce0007ffe0ff */
.L_x_1:
[----:B------:R-:W0:Y:S02]  /*0b20*/  LDCU UR4, c[0x0][0x39c] ;  /* 0x00007380ff0477ac */ /* 0x000e240008000800 */
[----:B0-----:R-:W-:-:S04]  /*0b30*/  ULOP3.LUT UR4, UR4, 0x1, URZ, 0xc0, !UPT ;  /* 0x0000000104047892 */ /* 0x001fc8000f8ec0ff */
[----:B------:R-:W-:-:S09]  /*0b40*/  UISETP.NE.U32.AND UP0, UPT, UR4, 0x1, UPT ;  /* 0x000000010400788c */ /* 0x000fd2000bf05070 */
[----:B------:R-:W-:Y:S05]  /*0b50*/  BRA.U UP0, `(.L_x_0) ;  /* 0x0000000500047547 */ /* 0x000fea000b800000 */
[-C--:B------:R-:W-:Y:S02]  /*0b60*/  IADD3 R15, PT, PT, R3, R16.reuse, RZ ;  /* 0x00000010030f7210 */ /* 0x080fe40007ffe0ff */
[----:B------:R-:W-:Y:S02]  /*0b70*/  IADD3 R0, PT, PT, R0, R16, RZ ;  /* 0x0000001000007210 */ /* 0x000fe40007ffe0ff */
[----:B------:R-:W-:Y:S02]  /*0b80*/  VIMNMX R3, PT, PT, R4, R15, !PT ;  /* 0x0000000f04037248 */ /* 0x000fe40007fe0100 */
[----:B------:R-:W-:Y:S02]  /*0b90*/  VIMNMX R11, PT, PT, R5, R0, !PT ;  /* 0x00000000050b7248 */ /* 0x000fe40007fe0100 */
[-C--:B------:R-:W-:Y:S02]  /*0ba0*/  ISETP.GE.AND P0, PT, R3, R8.reuse, PT ;  /* 0x000000080300720c */ /* 0x080fe40003f06270 */
[----:B------:R-:W-:-:S11]  /*0bb0*/  ISETP.GE.AND P1, PT, R11, R8, PT ;  /* 0x000000080b00720c */ /* 0x000fd60003f26270 */
[----:B------:R-:W0:Y:S01]  /*0bc0*/  @!P0 LDC.64 R12, c[0x0][0x380] ;  /* 0x0000e000ff0c8b82 */ /* 0x000e220000000a00 */
[-C--:B------:R-:W-:Y:S02]  /*0bd0*/  @!P0 IMAD R11, R4, R8.reuse, R15 ;  /* 0x00000008040b8224 */ /* 0x080fe400078e020f */
[----:B------:R-:W-:Y:S02]  /*0be0*/  @!P1 IMAD R15, R0, R8, R5 ;  /* 0x00000008000f9224 */ /* 0x000fe400078e0205 */
[----:B------:R-:W-:-:S03]  /*0bf0*/  HFMA2 R0, -RZ, RZ, 0, 0 ;  /* 0x00000000ff007431 */ /* 0x000fc600000001ff */
[----:B------:R-:W1:Y:S01]  /*0c00*/  @!P1 LDC.64 R2, c[0x0][0x388] ;  /* 0x0000e200ff029b82 */ /* 0x000e620000000a00 */
[----:B0-----:R-:W-:Y:S01]  /*0c10*/  @!P0 IMAD.WIDE.U32 R12, R11, 0x4, R12 ;  /* 0x000000040b0c8825 */ /* 0x001fe200078e000c */
[----:B------:R-:W-:-:S04]  /*0c20*/  MOV R11, RZ ;  /* 0x000000ff000b7202 */ /* 0x000fc80000000f00 */
        /* <DEDUP_REMOVED lines=15> */
[----:B------:R-:W4:Y:S04]  /*0d20*/  LDS R21, [R7+0xf0] ;  /* 0x0000f00007157984 */ /* 0x000f280000000800 */
[----:B------:R-:W-:Y:S04]  /*0d30*/  LDS R12, [R6+0x14] ;  /* 0x00001400060c7984 */ /* 0x000fe80000000800 */
[----:B------:R-:W5:Y:S04]  /*0d40*/  LDS R15, [R7+0x12c] ;  /* 0x00012c00070f7984 */ /* 0x000f680000000800 */
[----:B------:R-:W-:Y:S04]  /*0d50*/  LDS R10, [R6+0x18] ;  /* 0x00001800060a7984 */ /* 0x000fe80000000800 */
[----:B------:R-:W5:Y:S04]  /*0d60*/  LDS R13, [R7+0x168] ;  /* 0x00016800070d7984 */ /* 0x000f680000000800 */
[----:B------:R-:W-:Y:S04]  /*0d70*/  LDS R8, [R6+0x1c] ;  /* 0x00001c0006087984 */ /* 0x000fe80000000800 */
[----:B------:R-:W5:Y:S04]  /*0d80*/  LDS R11, [R7+0x1a4] ;  /* 0x0001a400070b7984 */ /* 0x000f680000000800 */
[----:B------:R-:W-:Y:S04]  /*0d90*/  LDS R2, [R6+0x20] ;  /* 0x0000200006027984 */ /* 0x000fe80000000800 */
[----:B------:R-:W5:Y:S01]  /*0da0*/  LDS R9, [R7+0x1e0] ;  /* 0x0001e00007097984 */ /* 0x000f620000000800 */
[----:B0-----:R-:W-:-:S03]  /*0db0*/  IMAD R14, R17, R14, R18 ;  /* 0x0000000e110e7224 */ /* 0x001fc600078e0212 */
[----:B------:R-:W-:Y:S04]  /*0dc0*/  LDS R0, [R6+0x24] ;  /* 0x0000240006007984 */ /* 0x000fe80000000800 */
[----:B------:R-:W0:Y:S01]  /*0dd0*/  LDS R3, [R7+0x21c] ;  /* 0x00021c0007037984 */ /* 0x000e220000000800 */
[----:B-1----:R-:W-:-:S03]  /*0de0*/  IMAD R26, R27, R26, R14 ;  /* 0x0000001a1b1a7224 */ /* 0x002fc600078e020e */
[----:B------:R-:W-:Y:S04]  /*0df0*/  LDS R16, [R6+0x28] ;  /* 0x0000280006107984 */ /* 0x000fe80000000800 */
[----:B------:R-:W1:Y:S01]  /*0e00*/  LDS R19, [R7+0x258] ;  /* 0x0002580007137984 */ /* 0x000e620000000800 */
[----:B--2---:R-:W-:-:S03]  /*0e10*/  IMAD R24, R24, R25, R26 ;  /* 0x0000001918187224 */ /* 0x004fc600078e021a */
[----:B------:R-:W-:Y:S04]  /*0e20*/  LDS R14, [R6+0x2c] ;  /* 0x00002c00060e7984 */ /* 0x000fe80000000800 */
[----:B------:R-:W2:Y:S01]  /*0e30*/  LDS R17, [R7+0x294] ;  /* 0x0002940007117984 */ /* 0x000ea20000000800 */
[----:B---3--:R-:W-:-:S03]  /*0e40*/  IMAD R24, R23, R22, R24 ;  /* 0x0000001617187224 */ /* 0x008fc600078e0218 */
[----:B------:R-:W-:Y:S04]  /*0e50*/  LDS R18, [R6+0x30] ;  /* 0x0000300006127984 */ /* 0x000fe80000000800 */
[----:B------:R-:W3:Y:S01]  /*0e60*/  LDS R25, [R7+0x2d0] ;  /* 0x0002d00007197984 */ /* 0x000ee20000000800 */
[----:B----4-:R-:W-:-:S03]  /*0e70*/  IMAD R24, R20, R21, R24 ;  /* 0x0000001514187224 */ /* 0x010fc600078e0218 */
[----:B------:R-:W-:Y:S04]  /*0e80*/  LDS R22, [R6+0x34] ;  /* 0x0000340006167984 */ /* 0x000fe80000000800 */
[----:B------:R-:W4:Y:S04]  /*0e90*/  LDS R23, [R7+0x30c] ;  /* 0x00030c0007177984 */ /* 0x000f280000000800 */
[----:B------:R-:W-:Y:S04]  /*0ea0*/  LDS R20, [R6+0x38] ;  /* 0x0000380006147984 */ /* 0x000fe80000000800 */
[----:B------:R-:W4:Y:S01]  /*0eb0*/  LDS R21, [R7+0x348] ;  /* 0x0003480007157984 */ /* 0x000f220000000800 */
[----:B-----5:R-:W-:-:S04]  /*0ec0*/  IMAD R12, R12, R15, R24 ;  /* 0x0000000f0c0c7224 */ /* 0x020fc800078e0218 */
[----:B------:R-:W-:-:S04]  /*0ed0*/  IMAD R10, R10, R13, R12 ;  /* 0x0000000d0a0a7224 */ /* 0x000fc800078e020c */
[----:B------:R-:W-:-:S04]  /*0ee0*/  IMAD R8, R8, R11, R10 ;  /* 0x0000000b08087224 */ /* 0x000fc800078e020a */
[----:B------:R-:W-:-:S04]  /*0ef0*/  IMAD R2, R2, R9, R8 ;  /* 0x0000000902027224 */ /* 0x000fc800078e0208 */
[----:B0-----:R-:W-:-:S04]  /*0f00*/  IMAD R0, R0, R3, R2 ;  /* 0x0000000300007224 */ /* 0x001fc800078e0202 */
[----:B-1----:R-:W-:-:S04]  /*0f10*/  IMAD R0, R16, R19, R0 ;  /* 0x0000001310007224 */ /* 0x002fc800078e0200 */
[----:B--2---:R-:W-:-:S04]  /*0f20*/  IMAD R0, R14, R17, R0 ;  /* 0x000000110e007224 */ /* 0x004fc800078e0200 */
[----:B---3--:R-:W-:-:S04]  /*0f30*/  IMAD R0, R18, R25, R0 ;  /* 0x0000001912007224 */ /* 0x008fc800078e0200 */
[----:B----4-:R-:W-:-:S04]  /*0f40*/  IMAD R0, R22, R23, R0 ;  /* 0x0000001716007224 */ /* 0x010fc800078e0200 */
[----:B------:R-:W-:Y:S01]  /*0f50*/  IMAD R18, R20, R21, R0 ;  /* 0x0000001514127224 */ /* 0x000fe200078e0200 */
[----:B------:R-:W-:Y:S06]  /*0f60*/  BAR.SYNC.DEFER_BLOCKING 0x0 ;  /* 0x0000000000007b1d */ /* 0x000fec0000010000 */
.L_x_0:
[----:B------:R-:W0:Y:S01]  /*0f70*/  LDC.64 R2, c[0x0][0x390] ;  /* 0x0000e400ff027b82 */ /* 0x000e220000000a00 */
[----:B------:R-:W1:Y:S02]  /*0f80*/  LDCU UR4, c[0x0][0x398] ;  /* 0x00007300ff0477ac */ /* 0x000e640008000800 */
[----:B-1----:R-:W-:-:S04]  /*0f90*/  IMAD R5, R4, UR4, R5 ;  /* 0x0000000404057c24 */ /* 0x002fc8000f8e0205 */
[----:B0-----:R-:W-:-:S05]  /*0fa0*/  IMAD.WIDE R2, R5, 0x4, R2 ;  /* 0x0000000405027825 */ /* 0x001fca00078e0202 */
[----:B------:R-:W-:Y:S01]  /*0fb0*/  STG.E desc[UR6][R2.64], R18 ;  /* 0x0000001202007986 */ /* 0x000fe2000c101906 */
[----:B------:R-:W-:Y:S05]  /*0fc0*/  EXIT ;  /* 0x000000000000794d */ /* 0x000fea0003800000 */
.L_x_3:
[----:B------:R-:W-:-:S00]  /*0fd0*/  BRA `(.L_x_3) ;  /* 0xfffffffc00fc7947 */ /* 0x000fc0000383ffff */
[----:B------:R-:W-:-:S00]  /*0fe0*/  NOP ;  /* 0x0000000000007918 */ /* 0x000fc00000000000 */
        /* <DEDUP_REMOVED lines=9> */
.L_x_4:


//--------------------- .nv.shared._Z17matrixMultiKernelPiS_S_ii --------------------------
	.section	.nv.shared._Z17matrixMultiKernelPiS_S_ii,"aw",@nobits
	.sectionflags	@""
	.align	4
.nv.shared._Z17matrixMultiKernelPiS_S_ii:
	.zero		2824


//--------------------- .nv.shared.reserved.0     --------------------------
	.section	.nv.shared.reserved.0,"aw",@nobits
	.weak		__nv_reservedSMEM_offset_0_alias
	.size		__nv_reservedSMEM_offset_0_alias, 0, 64
	.other		__nv_reservedSMEM_offset_0_alias,@"STO_CUDA_RESERVED_SHARED STV_DEFAULT"
__nv_reservedSMEM_offset_0_alias:
	.zero		0
	.zero		64


//--------------------- .nv.constant0._Z17matrixMultiKernelPiS_S_ii --------------------------
	.section	.nv.constant0._Z17matrixMultiKernelPiS_S_ii,"a",@progbits
	.sectionflags	@""
	.align	4
.nv.constant0._Z17matrixMultiKernelPiS_S_ii:
	.zero		928


//--------------------- SYMBOLS --------------------------

	.type		.nv.reservedSmem.offset0,@object
	.size		.nv.reservedSmem.offset0,0x4
	.type		.nv.reservedSmem.cap,@object
	.size		.nv.reservedSmem.cap,0x4
